//
// Generated by NVIDIA NVVM Compiler
//
// Compiler Build ID: CL-36424714
// Cuda compilation tools, release 13.0, V13.0.88
// Based on NVVM 20.0.0
//

.version 9.0
.target sm_100
.address_size 64

	// .globl	_Z6matmulPfS_S_iii
// _ZZ6matmulPfS_S_iiiE3s_A has been demoted
// _ZZ6matmulPfS_S_iiiE3s_B has been demoted

.visible .entry _Z6matmulPfS_S_iii(
	.param .u64 .ptr .align 1 _Z6matmulPfS_S_iii_param_0,
	.param .u64 .ptr .align 1 _Z6matmulPfS_S_iii_param_1,
	.param .u64 .ptr .align 1 _Z6matmulPfS_S_iii_param_2,
	.param .u32 _Z6matmulPfS_S_iii_param_3,
	.param .u32 _Z6matmulPfS_S_iii_param_4,
	.param .u32 _Z6matmulPfS_S_iii_param_5
)
{
	.reg .pred 	%p<8>;
	.reg .b32 	%r<74>;
	.reg .b32 	%f<162>;
	.reg .b64 	%rd<24>;
	// demoted variable
	.shared .align 4 .b8 _ZZ6matmulPfS_S_iiiE3s_A[1024];
	// demoted variable
	.shared .align 4 .b8 _ZZ6matmulPfS_S_iiiE3s_B[1024];
	ld.param.u64 	%rd3, [_Z6matmulPfS_S_iii_param_0];
	ld.param.u64 	%rd4, [_Z6matmulPfS_S_iii_param_1];
	ld.param.u32 	%r33, [_Z6matmulPfS_S_iii_param_4];
	ld.param.u32 	%r32, [_Z6matmulPfS_S_iii_param_5];
	cvta.to.global.u64 	%rd1, %rd4;
	cvta.to.global.u64 	%rd2, %rd3;
	mov.u32 	%r1, %ctaid.y;
	mul.lo.s32 	%r34, %r33, %r1;
	shl.b32 	%r73, %r34, 4;
	add.s32 	%r3, %r73, %r33;
	mov.u32 	%r35, %ctaid.x;
	shl.b32 	%r4, %r35, 4;
	shl.b32 	%r5, %r32, 4;
	mov.u32 	%r6, %tid.y;
	mul.lo.s32 	%r7, %r33, %r6;
	mov.u32 	%r8, %tid.x;
	mul.lo.s32 	%r9, %r32, %r6;
	setp.lt.s32 	%p1, %r33, 1;
	mov.f32 	%f161, 0f00000000;
	@%p1 bra 	$L__BB0_6;
	shl.b32 	%r36, %r6, 6;
	mov.u32 	%r37, _ZZ6matmulPfS_S_iiiE3s_A;
	add.s32 	%r10, %r37, %r36;
	shl.b32 	%r38, %r8, 2;
	add.s32 	%r11, %r10, %r38;
	mov.u32 	%r39, _ZZ6matmulPfS_S_iiiE3s_B;
	add.s32 	%r13, %r39, %r38;
	add.s32 	%r12, %r13, %r36;
	add.s32 	%r14, %r73, 16;
	max.s32 	%r40, %r3, %r14;
	not.b32 	%r41, %r73;
	add.s32 	%r15, %r40, %r41;
	and.b32  	%r42, %r15, 16;
	setp.ne.s32 	%p2, %r42, 0;
	mov.f32 	%f161, 0f00000000;
	mov.u32 	%r68, %r4;
	@%p2 bra 	$L__BB0_3;
	bar.sync 	0;
	add.s32 	%r43, %r7, %r8;
	add.s32 	%r44, %r43, %r73;
	mul.wide.s32 	%rd6, %r44, 4;
	add.s64 	%rd7, %rd2, %rd6;
	ld.global.f32 	%f10, [%rd7];
	st.shared.f32 	[%r11], %f10;
	add.s32 	%r45, %r9, %r8;
	add.s32 	%r46, %r45, %r4;
	mul.wide.s32 	%rd8, %r46, 4;
	add.s64 	%rd9, %rd1, %rd8;
	ld.global.f32 	%f11, [%rd9];
	st.shared.f32 	[%r12], %f11;
	bar.sync 	0;
	ld.shared.f32 	%f12, [%r10];
	ld.shared.f32 	%f13, [%r13];
	fma.rn.f32 	%f14, %f12, %f13, 0f00000000;
	ld.shared.f32 	%f15, [%r10+4];
	ld.shared.f32 	%f16, [%r13+64];
	fma.rn.f32 	%f17, %f15, %f16, %f14;
	ld.shared.f32 	%f18, [%r10+8];
	ld.shared.f32 	%f19, [%r13+128];
	fma.rn.f32 	%f20, %f18, %f19, %f17;
	ld.shared.f32 	%f21, [%r10+12];
	ld.shared.f32 	%f22, [%r13+192];
	fma.rn.f32 	%f23, %f21, %f22, %f20;
	ld.shared.f32 	%f24, [%r10+16];
	ld.shared.f32 	%f25, [%r13+256];
	fma.rn.f32 	%f26, %f24, %f25, %f23;
	ld.shared.f32 	%f27, [%r10+20];
	ld.shared.f32 	%f28, [%r13+320];
	fma.rn.f32 	%f29, %f27, %f28, %f26;
	ld.shared.f32 	%f30, [%r10+24];
	ld.shared.f32 	%f31, [%r13+384];
	fma.rn.f32 	%f32, %f30, %f31, %f29;
	ld.shared.f32 	%f33, [%r10+28];
	ld.shared.f32 	%f34, [%r13+448];
	fma.rn.f32 	%f35, %f33, %f34, %f32;
	ld.shared.f32 	%f36, [%r10+32];
	ld.shared.f32 	%f37, [%r13+512];
	fma.rn.f32 	%f38, %f36, %f37, %f35;
	ld.shared.f32 	%f39, [%r10+36];
	ld.shared.f32 	%f40, [%r13+576];
	fma.rn.f32 	%f41, %f39, %f40, %f38;
	ld.shared.f32 	%f42, [%r10+40];
	ld.shared.f32 	%f43, [%r13+640];
	fma.rn.f32 	%f44, %f42, %f43, %f41;
	ld.shared.f32 	%f45, [%r10+44];
	ld.shared.f32 	%f46, [%r13+704];
	fma.rn.f32 	%f47, %f45, %f46, %f44;
	ld.shared.f32 	%f48, [%r10+48];
	ld.shared.f32 	%f49, [%r13+768];
	fma.rn.f32 	%f50, %f48, %f49, %f47;
	ld.shared.f32 	%f51, [%r10+52];
	ld.shared.f32 	%f52, [%r13+832];
	fma.rn.f32 	%f53, %f51, %f52, %f50;
	ld.shared.f32 	%f54, [%r10+56];
	ld.shared.f32 	%f55, [%r13+896];
	fma.rn.f32 	%f56, %f54, %f55, %f53;
	ld.shared.f32 	%f57, [%r10+60];
	ld.shared.f32 	%f58, [%r13+960];
	fma.rn.f32 	%f161, %f57, %f58, %f56;
	add.s32 	%r68, %r4, %r5;
	mov.u32 	%r73, %r14;
$L__BB0_3:
	setp.lt.u32 	%p3, %r15, 16;
	@%p3 bra 	$L__BB0_6;
	ld.param.u32 	%r64, [_Z6matmulPfS_S_iii_param_5];
	add.s32 	%r47, %r8, %r68;
	add.s32 	%r72, %r47, %r9;
	add.s32 	%r48, %r6, 16;
	mad.lo.s32 	%r71, %r64, %r48, %r47;
	add.s32 	%r49, %r8, %r73;
	add.s32 	%r70, %r49, %r7;
$L__BB0_5:
	ld.param.u32 	%r65, [_Z6matmulPfS_S_iii_param_5];
	ld.param.u64 	%rd22, [_Z6matmulPfS_S_iii_param_1];
	ld.param.u64 	%rd21, [_Z6matmulPfS_S_iii_param_0];
	mul.wide.s32 	%rd10, %r70, 4;
	cvta.to.global.u64 	%rd11, %rd21;
	add.s64 	%rd12, %rd11, %rd10;
	bar.sync 	0;
	ld.global.f32 	%f59, [%rd12];
	st.shared.f32 	[%r11], %f59;
	cvta.to.global.u64 	%rd13, %rd22;
	mul.wide.s32 	%rd14, %r72, 4;
	add.s64 	%rd15, %rd13, %rd14;
	ld.global.f32 	%f60, [%rd15];
	st.shared.f32 	[%r12], %f60;
	bar.sync 	0;
	ld.shared.f32 	%f61, [%r10];
	ld.shared.f32 	%f62, [%r13];
	fma.rn.f32 	%f63, %f61, %f62, %f161;
	ld.shared.f32 	%f64, [%r10+4];
	ld.shared.f32 	%f65, [%r13+64];
	fma.rn.f32 	%f66, %f64, %f65, %f63;
	ld.shared.f32 	%f67, [%r10+8];
	ld.shared.f32 	%f68, [%r13+128];
	fma.rn.f32 	%f69, %f67, %f68, %f66;
	ld.shared.f32 	%f70, [%r10+12];
	ld.shared.f32 	%f71, [%r13+192];
	fma.rn.f32 	%f72, %f70, %f71, %f69;
	ld.shared.f32 	%f73, [%r10+16];
	ld.shared.f32 	%f74, [%r13+256];
	fma.rn.f32 	%f75, %f73, %f74, %f72;
	ld.shared.f32 	%f76, [%r10+20];
	ld.shared.f32 	%f77, [%r13+320];
	fma.rn.f32 	%f78, %f76, %f77, %f75;
	ld.shared.f32 	%f79, [%r10+24];
	ld.shared.f32 	%f80, [%r13+384];
	fma.rn.f32 	%f81, %f79, %f80, %f78;
	ld.shared.f32 	%f82, [%r10+28];
	ld.shared.f32 	%f83, [%r13+448];
	fma.rn.f32 	%f84, %f82, %f83, %f81;
	ld.shared.f32 	%f85, [%r10+32];
	ld.shared.f32 	%f86, [%r13+512];
	fma.rn.f32 	%f87, %f85, %f86, %f84;
	ld.shared.f32 	%f88, [%r10+36];
	ld.shared.f32 	%f89, [%r13+576];
	fma.rn.f32 	%f90, %f88, %f89, %f87;
	ld.shared.f32 	%f91, [%r10+40];
	ld.shared.f32 	%f92, [%r13+640];
	fma.rn.f32 	%f93, %f91, %f92, %f90;
	ld.shared.f32 	%f94, [%r10+44];
	ld.shared.f32 	%f95, [%r13+704];
	fma.rn.f32 	%f96, %f94, %f95, %f93;
	ld.shared.f32 	%f97, [%r10+48];
	ld.shared.f32 	%f98, [%r13+768];
	fma.rn.f32 	%f99, %f97, %f98, %f96;
	ld.shared.f32 	%f100, [%r10+52];
	ld.shared.f32 	%f101, [%r13+832];
	fma.rn.f32 	%f102, %f100, %f101, %f99;
	ld.shared.f32 	%f103, [%r10+56];
	ld.shared.f32 	%f104, [%r13+896];
	fma.rn.f32 	%f105, %f103, %f104, %f102;
	ld.shared.f32 	%f106, [%r10+60];
	ld.shared.f32 	%f107, [%r13+960];
	fma.rn.f32 	%f108, %f106, %f107, %f105;
	bar.sync 	0;
	ld.global.f32 	%f109, [%rd12+64];
	st.shared.f32 	[%r11], %f109;
	mul.wide.s32 	%rd16, %r71, 4;
	add.s64 	%rd17, %rd13, %rd16;
	ld.global.f32 	%f110, [%rd17];
	st.shared.f32 	[%r12], %f110;
	bar.sync 	0;
	ld.shared.f32 	%f111, [%r10];
	ld.shared.f32 	%f112, [%r13];
	fma.rn.f32 	%f113, %f111, %f112, %f108;
	ld.shared.f32 	%f114, [%r10+4];
	ld.shared.f32 	%f115, [%r13+64];
	fma.rn.f32 	%f116, %f114, %f115, %f113;
	ld.shared.f32 	%f117, [%r10+8];
	ld.shared.f32 	%f118, [%r13+128];
	fma.rn.f32 	%f119, %f117, %f118, %f116;
	ld.shared.f32 	%f120, [%r10+12];
	ld.shared.f32 	%f121, [%r13+192];
	fma.rn.f32 	%f122, %f120, %f121, %f119;
	ld.shared.f32 	%f123, [%r10+16];
	ld.shared.f32 	%f124, [%r13+256];
	fma.rn.f32 	%f125, %f123, %f124, %f122;
	ld.shared.f32 	%f126, [%r10+20];
	ld.shared.f32 	%f127, [%r13+320];
	fma.rn.f32 	%f128, %f126, %f127, %f125;
	ld.shared.f32 	%f129, [%r10+24];
	ld.shared.f32 	%f130, [%r13+384];
	fma.rn.f32 	%f131, %f129, %f130, %f128;
	ld.shared.f32 	%f132, [%r10+28];
	ld.shared.f32 	%f133, [%r13+448];
	fma.rn.f32 	%f134, %f132, %f133, %f131;
	ld.shared.f32 	%f135, [%r10+32];
	ld.shared.f32 	%f136, [%r13+512];
	fma.rn.f32 	%f137, %f135, %f136, %f134;
	ld.shared.f32 	%f138, [%r10+36];
	ld.shared.f32 	%f139, [%r13+576];
	fma.rn.f32 	%f140, %f138, %f139, %f137;
	ld.shared.f32 	%f141, [%r10+40];
	ld.shared.f32 	%f142, [%r13+640];
	fma.rn.f32 	%f143, %f141, %f142, %f140;
	ld.shared.f32 	%f144, [%r10+44];
	ld.shared.f32 	%f145, [%r13+704];
	fma.rn.f32 	%f146, %f144, %f145, %f143;
	ld.shared.f32 	%f147, [%r10+48];
	ld.shared.f32 	%f148, [%r13+768];
	fma.rn.f32 	%f149, %f147, %f148, %f146;
	ld.shared.f32 	%f150, [%r10+52];
	ld.shared.f32 	%f151, [%r13+832];
	fma.rn.f32 	%f152, %f150, %f151, %f149;
	ld.shared.f32 	%f153, [%r10+56];
	ld.shared.f32 	%f154, [%r13+896];
	fma.rn.f32 	%f155, %f153, %f154, %f152;
	ld.shared.f32 	%f156, [%r10+60];
	ld.shared.f32 	%f157, [%r13+960];
	fma.rn.f32 	%f161, %f156, %f157, %f155;
	add.s32 	%r73, %r73, 32;
	shl.b32 	%r56, %r65, 5;
	add.s32 	%r72, %r72, %r56;
	add.s32 	%r71, %r71, %r56;
	add.s32 	%r70, %r70, 32;
	setp.lt.s32 	%p4, %r73, %r3;
	@%p4 bra 	$L__BB0_5;
$L__BB0_6:
	ld.param.u32 	%r66, [_Z6matmulPfS_S_iii_param_5];
	ld.param.u32 	%r63, [_Z6matmulPfS_S_iii_param_3];
	shl.b32 	%r57, %r1, 4;
	add.s32 	%r58, %r57, %r6;
	setp.ge.u32 	%p5, %r58, %r63;
	add.s32 	%r30, %r4, %r8;
	setp.ge.u32 	%p6, %r30, %r66;
	or.pred  	%p7, %p5, %p6;
	@%p7 bra 	$L__BB0_8;
	ld.param.u32 	%r67, [_Z6matmulPfS_S_iii_param_5];
	ld.param.u64 	%rd23, [_Z6matmulPfS_S_iii_param_2];
	mul.lo.s32 	%r59, %r67, %r1;
	shl.b32 	%r60, %r59, 4;
	add.s32 	%r61, %r30, %r9;
	add.s32 	%r62, %r61, %r60;
	cvta.to.global.u64 	%rd18, %rd23;
	mul.wide.s32 	%rd19, %r62, 4;
	add.s64 	%rd20, %rd18, %rd19;
	st.global.f32 	[%rd20], %f161;
$L__BB0_8:
	ret;

}


// ===== COMPILED SASS (sm_100) =====

	.target	sm_100

	.elftype	@"ET_EXEC"


//--------------------- .note.nv.tkinfo           --------------------------
	.section	.note.nv.tkinfo,"",@"SHT_NOTE"
	.sectionflags	@"SHF_NOTE_NV_TKINFO"
	.tkinfo
        /*0018*/ 	.word	0x00000002
        /*0030*/ 	.string	""
        /*0030*/ 	.string	"ptxas"
        /*0030*/ 	.string	"Cuda compilation tools, release 13.0, V13.0.88"
        /*0030*/ 	.string	"Build cuda_13.0.r13.0/compiler.36424714_0"
        /*0030*/ 	.string	"-arch sm_100 -m 64 "



//--------------------- .note.nv.cuinfo           --------------------------
	.section	.note.nv.cuinfo,"",@"SHT_NOTE"
	.sectionflags	@"SHF_NOTE_NV_CUINFO"
        /*0018*/ 	.short	0x0002
        /*001a*/ 	.short	0x0064
        /*001c*/ 	.short	0x0082
	.zero		2


//--------------------- .nv.info                  --------------------------
	.section	.nv.info,"",@"SHT_CUDA_INFO"
	.align	4


	//----- nvinfo : EIATTR_REGCOUNT
	.align		4
        /*0000*/ 	.byte	0x04, 0x2f
        /*0002*/ 	.short	(.L_1 - .L_0)
	.align		4
.L_0:
        /*0004*/ 	.word	index@(_Z6matmulPfS_S_iii)
        /*0008*/ 	.word	0x00000020


	//----- nvinfo : EIATTR_FRAME_SIZE
	.align		4
.L_1:
        /*000c*/ 	.byte	0x04, 0x11
        /*000e*/ 	.short	(.L_3 - .L_2)
	.align		4
.L_2:
        /*0010*/ 	.word	index@(_Z6matmulPfS_S_iii)
        /*0014*/ 	.word	0x00000000


	//----- nvinfo : EIATTR_MIN_STACK_SIZE
	.align		4
.L_3:
        /*0018*/ 	.byte	0x04, 0x12
        /*001a*/ 	.short	(.L_5 - .L_4)
	.align		4
.L_4:
        /*001c*/ 	.word	index@(_Z6matmulPfS_S_iii)
        /*0020*/ 	.word	0x00000000
.L_5:


//--------------------- .nv.compat                --------------------------
	.section	.nv.compat,"",@"SHT_CUDA_COMPAT_INFO"
	.align	4
        /*0000*/ 	.byte	0x02, 0x09, 0x00, 0x00, 0x02, 0x02, 0x01, 0x00, 0x02, 0x05, 0x05, 0x00, 0x03, 0x07, 0x01, 0x01
        /*0010*/ 	.byte	0x02, 0x03, 0x00, 0x00, 0x02, 0x06, 0x01, 0x00, 0x04, 0x0b, 0x08, 0x00, 0x09, 0x00, 0x00, 0x00
        /*0020*/ 	.byte	0x00, 0x00, 0x00, 0x00


//--------------------- .nv.info._Z6matmulPfS_S_iii --------------------------
	.section	.nv.info._Z6matmulPfS_S_iii,"",@"SHT_CUDA_INFO"
	.sectionflags	@""
	.align	4


	//----- nvinfo : EIATTR_CUDA_API_VERSION
	.align		4
        /*0000*/ 	.byte	0x04, 0x37
        /*0002*/ 	.short	(.L_7 - .L_6)
.L_6:
        /*0004*/ 	.word	0x00000082


	//----- nvinfo : EIATTR_KPARAM_INFO
	.align		4
.L_7:
        /*0008*/ 	.byte	0x04, 0x17
        /*000a*/ 	.short	(.L_9 - .L_8)
.L_8:
        /*000c*/ 	.word	0x00000000
        /*0010*/ 	.short	0x0005
        /*0012*/ 	.short	0x0020
        /*0014*/ 	.byte	0x00, 0xf0, 0x11, 0x00


	//----- nvinfo : EIATTR_KPARAM_INFO
	.align		4
.L_9:
        /*0018*/ 	.byte	0x04, 0x17
        /*001a*/ 	.short	(.L_11 - .L_10)
.L_10:
        /*001c*/ 	.word	0x00000000
        /*0020*/ 	.short	0x0004
        /*0022*/ 	.short	0x001c
        /*0024*/ 	.byte	0x00, 0xf0, 0x11, 0x00


	//----- nvinfo : EIATTR_KPARAM_INFO
	.align		4
.L_11:
        /*0028*/ 	.byte	0x04, 0x17
        /*002a*/ 	.short	(.L_13 - .L_12)
.L_12:
        /*002c*/ 	.word	0x00000000
        /*0030*/ 	.short	0x0003
        /*0032*/ 	.short	0x0018
        /*0034*/ 	.byte	0x00, 0xf0, 0x11, 0x00


	//----- nvinfo : EIATTR_KPARAM_INFO
	.align		4
.L_13:
        /*0038*/ 	.byte	0x04, 0x17
        /*003a*/ 	.short	(.L_15 - .L_14)
.L_14:
        /*003c*/ 	.word	0x00000000
        /*0040*/ 	.short	0x0002
        /*0042*/ 	.short	0x0010
        /*0044*/ 	.byte	0x00, 0xf5, 0x21, 0x00


	//----- nvinfo : EIATTR_KPARAM_INFO
	.align		4
.L_15:
        /*0048*/ 	.byte	0x04, 0x17
        /*004a*/ 	.short	(.L_17 - .L_16)
.L_16:
        /*004c*/ 	.word	0x00000000
        /*0050*/ 	.short	0x0001
        /*0052*/ 	.short	0x0008
        /*0054*/ 	.byte	0x00, 0xf5, 0x21, 0x00


	//----- nvinfo : EIATTR_KPARAM_INFO
	.align		4
.L_17:
        /*0058*/ 	.byte	0x04, 0x17
        /*005a*/ 	.short	(.L_19 - .L_18)
.L_18:
        /*005c*/ 	.word	0x00000000
        /*0060*/ 	.short	0x0000
        /*0062*/ 	.short	0x0000
        /*0064*/ 	.byte	0x00, 0xf5, 0x21, 0x00


	//----- nvinfo : EIATTR_SPARSE_MMA_MASK
	.align		4
.L_19:
        /*0068*/ 	.byte	0x03, 0x50
        /*006a*/ 	.short	0x0000


	//----- nvinfo : EIATTR_MAXREG_COUNT
	.align		4
        /*006c*/ 	.byte	0x03, 0x1b
        /*006e*/ 	.short	0x00ff


	//----- nvinfo : EIATTR_NUM_BARRIERS
	.align		4
        /*0070*/ 	.byte	0x02, 0x4c
        /*0072*/ 	.byte	0x01
	.zero		1


	//----- nvinfo : EIATTR_MERCURY_ISA_VERSION
	.align		4
        /*0074*/ 	.byte	0x03, 0x5f
        /*0076*/ 	.short	0x0101


	//----- nvinfo : EIATTR_VRC_CTA_INIT_COUNT
	.align		4
        /*0078*/ 	.byte	0x02, 0x4a
	.zero		1
	.zero		1


	//----- nvinfo : EIATTR_EXIT_INSTR_OFFSETS
	.align		4
        /*007c*/ 	.byte	0x04, 0x1c
        /*007e*/ 	.short	(.L_21 - .L_20)


	//   ....[0]....
.L_20:
        /*0080*/ 	.word	0x00000c20


	//   ....[1]....
        /*0084*/ 	.word	0x00000c90


	//----- nvinfo : EIATTR_CBANK_PARAM_SIZE
	.align		4
.L_21:
        /*0088*/ 	.byte	0x03, 0x19
        /*008a*/ 	.short	0x0024


	//----- nvinfo : EIATTR_PARAM_CBANK
	.align		4
        /*008c*/ 	.byte	0x04, 0x0a
        /*008e*/ 	.short	(.L_23 - .L_22)
	.align		4
.L_22:
        /*0090*/ 	.word	index@(.nv.constant0._Z6matmulPfS_S_iii)
        /*0094*/ 	.short	0x0380
        /*0096*/ 	.short	0x0024


	//----- nvinfo : EIATTR_SW_WAR
	.align		4
.L_23:
        /*0098*/ 	.byte	0x04, 0x36
        /*009a*/ 	.short	(.L_25 - .L_24)
.L_24:
        /*009c*/ 	.word	0x00000008
.L_25:


//--------------------- .nv.callgraph             --------------------------
	.section	.nv.callgraph,"",@"SHT_CUDA_CALLGRAPH"
	.align	4
	.sectionentsize	8
	.align		4
        /*0000*/ 	.word	0x00000000
	.align		4
        /*0004*/ 	.word	0xffffffff
	.align		4
        /*0008*/ 	.word	0x00000000
	.align		4
        /*000c*/ 	.word	0xfffffffe
	.align		4
        /*0010*/ 	.word	0x00000000
	.align		4
        /*0014*/ 	.word	0xfffffffd
	.align		4
        /*0018*/ 	.word	0x00000000
	.align		4
        /*001c*/ 	.word	0xfffffffc


//--------------------- .text._Z6matmulPfS_S_iii  --------------------------
	.section	.text._Z6matmulPfS_S_iii,"ax",@progbits
	.align	128
        .global         _Z6matmulPfS_S_iii
        .type           _Z6matmulPfS_S_iii,@function
        .size           _Z6matmulPfS_S_iii,(.L_x_4 - _Z6matmulPfS_S_iii)
        .other          _Z6matmulPfS_S_iii,@"STO_CUDA_ENTRY STV_DEFAULT"
_Z6matmulPfS_S_iii:
.text._Z6matmulPfS_S_iii:
[----:B------:R-:W-:Y:S01]  /*0000*/  LDC R1, c[0x0][0x37c] ;  /* 0x0000df00ff017b82 */ /* 0x000fe20000000800 */
[----:B------:R-:W0:Y:S07]  /*0010*/  LDCU UR10, c[0x0][0x39c] ;  /* 0x00007380ff0a77ac */ /* 0x000e2e0008000800 */
[----:B------:R-:W1:Y:S01]  /*0020*/  S2UR UR4, SR_CTAID.X ;  /* 0x00000000000479c3 */ /* 0x000e620000002500 */
[----:B------:R-:W2:Y:S01]  /*0030*/  S2R R0, SR_CTAID.Y ;  /* 0x0000000000007919 */ /* 0x000ea20000002600 */
[----:B------:R-:W-:Y:S01]  /*0040*/  HFMA2 R7, -RZ, RZ, 0, 0 ;  /* 0x00000000ff077431 */ /* 0x000fe200000001ff */
[----:B------:R-:W3:Y:S01]  /*0050*/  LDCU.64 UR8, c[0x0][0x358] ;  /* 0x00006b00ff0877ac */ /* 0x000ee20008000a00 */
[----:B------:R-:W4:Y:S01]  /*0060*/  S2R R3, SR_TID.Y ;  /* 0x0000000000037919 */ /* 0x000f220000002200 */
[----:B------:R-:W2:Y:S01]  /*0070*/  S2R R2, SR_TID.X ;  /* 0x0000000000027919 */ /* 0x000ea20000002100 */
[----:B0-----:R-:W-:-:S02]  /*0080*/  UISETP.GE.AND UP0, UPT, UR10, 0x1, UPT ;  /* 0x000000010a00788c */ /* 0x001fc4000bf06270 */
[----:B-1----:R-:W-:-:S07]  /*0090*/  USHF.L.U32 UR4, UR4, 0x4, URZ ;  /* 0x0000000404047899 */ /* 0x002fce00080006ff */
[----:B---3--:R-:W-:Y:S05]  /*00a0*/  BRA.U !UP0, `(.L_x_0) ;  /* 0x0000000908c47547 */ /* 0x008fea000b800000 */
[----:B--2---:R-:W-:Y:S01]  /*00b0*/  IMAD R13, R0, UR10, RZ ;  /* 0x0000000a000d7c24 */ /* 0x004fe2000f8e02ff */
[----:B------:R-:W0:Y:S01]  /*00c0*/  S2UR UR7, SR_CgaCtaId ;  /* 0x00000000000779c3 */ /* 0x000e220000008800 */
[----:B------:R-:W-:Y:S01]  /*00d0*/  UMOV UR5, 0x400 ;  /* 0x0000040000057882 */ /* 0x000fe20000000000 */
[----:B------:R-:W-:Y:S01]  /*00e0*/  MOV R7, RZ ;  /* 0x000000ff00077202 */ /* 0x000fe20000000f00 */
[----:B------:R-:W-:Y:S01]  /*00f0*/  UIADD3 UR6, UPT, UPT, UR5, 0x400, URZ ;  /* 0x0000040005067890 */ /* 0x000fe2000fffe0ff */
[----:B------:R-:W-:-:S04]  /*0100*/  SHF.L.U32 R13, R13, 0x4, RZ ;  /* 0x000000040d0d7819 */ /* 0x000fc800000006ff */
[C---:B------:R-:W-:Y:S02]  /*0110*/  IADD3 R20, PT, PT, R13.reuse, UR10, RZ ;  /* 0x0000000a0d147c10 */ /* 0x040fe4000fffe0ff */
[----:B------:R-:W-:Y:S02]  /*0120*/  IADD3 R21, PT, PT, R13, 0x10, RZ ;  /* 0x000000100d157810 */ /* 0x000fe40007ffe0ff */
[----:B------:R-:W-:Y:S02]  /*0130*/  LOP3.LUT R5, RZ, R13, RZ, 0x33, !PT ;  /* 0x0000000dff057212 */ /* 0x000fe400078e33ff */
[----:B------:R-:W-:-:S04]  /*0140*/  VIMNMX R4, PT, PT, R20, R21, !PT ;  /* 0x0000001514047248 */ /* 0x000fc80007fe0100 */
[----:B------:R-:W-:-:S04]  /*0150*/  IADD3 R4, PT, PT, R4, R5, RZ ;  /* 0x0000000504047210 */ /* 0x000fc80007ffe0ff */
[C---:B------:R-:W-:Y:S01]  /*0160*/  LOP3.LUT P0, RZ, R4.reuse, 0x10, RZ, 0xc0, !PT ;  /* 0x0000001004ff7812 */ /* 0x040fe2000780c0ff */
[----:B0-----:R-:W-:Y:S01]  /*0170*/  ULEA UR5, UR7, UR5, 0x18 ;  /* 0x0000000507057291 */ /* 0x001fe2000f8ec0ff */
[----:B------:R-:W-:Y:S01]  /*0180*/  ISETP.GE.U32.AND P1, PT, R4, 0x10, PT ;  /* 0x000000100400780c */ /* 0x000fe20003f26070 */
[----:B------:R-:W-:-:S04]  /*0190*/  ULEA UR6, UR7, UR6, 0x18 ;  /* 0x0000000607067291 */ /* 0x000fc8000f8ec0ff */
[C---:B----4-:R-:W-:Y:S01]  /*01a0*/  LEA R19, R3.reuse, UR5, 0x6 ;  /* 0x0000000503137c11 */ /* 0x050fe2000f8e30ff */
[----:B------:R-:W-:Y:S01]  /*01b0*/  UMOV UR5, UR4 ;  /* 0x0000000400057c82 */ /* 0x000fe20008000000 */
[C---:B------:R-:W-:Y:S02]  /*01c0*/  LEA R18, R2.reuse, UR6, 0x2 ;  /* 0x0000000602127c11 */ /* 0x040fe4000f8e10ff */
[----:B------:R-:W-:Y:S02]  /*01d0*/  LEA R17, R2, R19, 0x2 ;  /* 0x0000001302117211 */ /* 0x000fe400078e10ff */
[----:B------:R-:W-:Y:S01]  /*01e0*/  LEA R16, R3, R18, 0x6 ;  /* 0x0000001203107211 */ /* 0x000fe200078e30ff */
[----:B------:R-:W-:Y:S06]  /*01f0*/  @P0 BRA `(.L_x_1) ;  /* 0x0000000000d40947 */ /* 0x000fec0003800000 */
[----:B------:R-:W0:Y:S01]  /*0200*/  LDCU UR5, c[0x0][0x3a0] ;  /* 0x00007400ff0577ac */ /* 0x000e220008000800 */
[----:B------:R-:W1:Y:S01]  /*0210*/  LDC.64 R6, c[0x0][0x380] ;  /* 0x0000e000ff067b82 */ /* 0x000e620000000a00 */
[----:B------:R-:W-:-:S05]  /*0220*/  IMAD R8, R3, UR10, R2 ;  /* 0x0000000a03087c24 */ /* 0x000fca000f8e0202 */
[----:B------:R-:W-:Y:S02]  /*0230*/  IADD3 R9, PT, PT, R13, R8, RZ ;  /* 0x000000080d097210 */ /* 0x000fe40007ffe0ff */
[----:B------:R-:W2:Y:S01]  /*0240*/  LDC.64 R4, c[0x0][0x388] ;  /* 0x0000e200ff047b82 */ /* 0x000ea20000000a00 */
[----:B0-----:R-:W-:-:S05]  /*0250*/  IMAD R10, R3, UR5, R2 ;  /* 0x00000005030a7c24 */ /* 0x001fca000f8e0202 */
[----:B------:R-:W-:Y:S01]  /*0260*/  IADD3 R13, PT, PT, R10, UR4, RZ ;  /* 0x000000040a0d7c10 */ /* 0x000fe2000fffe0ff */
[----:B-1----:R-:W-:Y:S01]  /*0270*/  IMAD.WIDE R8, R9, 0x4, R6 ;  /* 0x0000000409087825 */ /* 0x002fe200078e0206 */
[----:B------:R-:W-:Y:S03]  /*0280*/  BAR.SYNC.DEFER_BLOCKING 0x0 ;  /* 0x0000000000007b1d */ /* 0x000fe60000010000 */
[----:B--2---:R-:W-:-:S03]  /*0290*/  IMAD.WIDE R12, R13, 0x4, R4 ;  /* 0x000000040d0c7825 */ /* 0x004fc600078e0204 */
[----:B------:R-:W2:Y:S04]  /*02a0*/  LDG.E R14, desc[UR8][R8.64] ;  /* 0x00000008080e7981 */ /* 0x000ea8000c1e1900 */
[----:B------:R-:W3:Y:S01]  /*02b0*/  LDG.E R13, desc[UR8][R12.64] ;  /* 0x000000080c0d7981 */ /* 0x000ee2000c1e1900 */
[----:B------:R-:W-:-:S03]  /*02c0*/  ULEA UR5, UR5, UR4, 0x4 ;  /* 0x0000000405057291 */ /* 0x000fc6000f8e20ff */
[----:B--2---:R-:W-:Y:S04]  /*02d0*/  STS [R17], R14 ;  /* 0x0000000e11007388 */ /* 0x004fe80000000800 */
[----:B---3--:R-:W-:Y:S01]  /*02e0*/  STS [R16], R13 ;  /* 0x0000000d10007388 */ /* 0x008fe20000000800 */
[----:B------:R-:W-:Y:S06]  /*02f0*/  BAR.SYNC.DEFER_BLOCKING 0x0 ;  /* 0x0000000000007b1d */ /* 0x000fec0000010000 */
[----:B------:R-:W-:Y:S04]  /*0300*/  LDS R15, [R18] ;  /* 0x00000000120f7984 */ /* 0x000fe80000000800 */
[----:B------:R-:W0:Y:S04]  /*0310*/  LDS.128 R4, [R19] ;  /* 0x0000000013047984 */ /* 0x000e280000000c00 */
[----:B------:R-:W1:Y:S04]  /*0320*/  LDS R23, [R18+0x40] ;  /* 0x0000400012177984 */ /* 0x000e680000000800 */
[----:B------:R-:W2:Y:S04]  /*0330*/  LDS R28, [R18+0x80] ;  /* 0x00008000121c7984 */ /* 0x000ea80000000800 */
[----:B------:R-:W3:Y:S04]  /*0340*/  LDS R24, [R18+0xc0] ;  /* 0x0000c00012187984 */ /* 0x000ee80000000800 */
[----:B------:R-:W-:Y:S04]  /*0350*/  LDS R27, [R18+0x100] ;  /* 0x00010000121b7984 */ /* 0x000fe80000000800 */
[----:B------:R-:W4:Y:S04]  /*0360*/  LDS.128 R8, [R19+0x10] ;  /* 0x0000100013087984 */ /* 0x000f280000000c00 */
[----:B------:R-:W5:Y:S04]  /*0370*/  LDS R26, [R18+0x140] ;  /* 0x00014000121a7984 */ /* 0x000f680000000800 */
[----:B------:R-:W5:Y:S04]  /*0380*/  LDS R25, [R18+0x180] ;  /* 0x0001800012197984 */ /* 0x000f680000000800 */
[----:B------:R-:W5:Y:S01]  /*0390*/  LDS R22, [R18+0x1c0] ;  /* 0x0001c00012167984 */ /* 0x000f620000000800 */
[----:B0-----:R-:W-:-:S03]  /*03a0*/  FFMA R4, R4, R15, RZ ;  /* 0x0000000f04047223 */ /* 0x001fc600000000ff */
[----:B------:R-:W-:Y:S01]  /*03b0*/  LDS.128 R12, [R19+0x20] ;  /* 0x00002000130c7984 */ /* 0x000fe20000000c00 */
[----:B-1----:R-:W-:-:S03]  /*03c0*/  FFMA R5, R23, R5, R4 ;  /* 0x0000000517057223 */ /* 0x002fc60000000004 */
[----:B------:R-:W0:Y:S01]  /*03d0*/  LDS R23, [R18+0x200] ;  /* 0x0002000012177984 */ /* 0x000e220000000800 */
[----:B--2---:R-:W-:-:S04]  /*03e0*/  FFMA R5, R28, R6, R5 ;  /* 0x000000061c057223 */ /* 0x004fc80000000005 */
[----:B---3--:R-:W-:Y:S02]  /*03f0*/  FFMA R5, R24, R7, R5 ;  /* 0x0000000718057223 */ /* 0x008fe40000000005 */
[----:B------:R-:W1:Y:S02]  /*0400*/  LDS R24, [R18+0x240] ;  /* 0x0002400012187984 */ /* 0x000e640000000800 */
[----:B----4-:R-:W-:Y:S02]  /*0410*/  FFMA R5, R8, R27, R5 ;  /* 0x0000001b08057223 */ /* 0x010fe40000000005 */
[----:B------:R-:W2:Y:S02]  /*0420*/  LDS R27, [R18+0x280] ;  /* 0x00028000121b7984 */ /* 0x000ea40000000800 */
[----:B-----5:R-:W-:Y:S02]  /*0430*/  FFMA R26, R26, R9, R5 ;  /* 0x000000091a1a7223 */ /* 0x020fe40000000005 */
[----:B------:R-:W3:Y:S02]  /*0440*/  LDS R8, [R18+0x2c0] ;  /* 0x0002c00012087984 */ /* 0x000ee40000000800 */
[----:B------:R-:W-:-:S02]  /*0450*/  FFMA R25, R25, R10, R26 ;  /* 0x0000000a19197223 */ /* 0x000fc4000000001a */
[----:B------:R-:W-:Y:S02]  /*0460*/  LDS R9, [R18+0x300] ;  /* 0x0003000012097984 */ /* 0x000fe40000000800 */
[----:B------:R-:W-:Y:S02]  /*0470*/  FFMA R25, R22, R11, R25 ;  /* 0x0000000b16197223 */ /* 0x000fe40000000019 */
[----:B------:R-:W4:Y:S04]  /*0480*/  LDS.128 R4, [R19+0x30] ;  /* 0x0000300013047984 */ /* 0x000f280000000c00 */
[----:B------:R-:W5:Y:S04]  /*0490*/  LDS R22, [R18+0x340] ;  /* 0x0003400012167984 */ /* 0x000f680000000800 */
[----:B------:R-:W5:Y:S04]  /*04a0*/  LDS R11, [R18+0x380] ;  /* 0x00038000120b7984 */ /* 0x000f680000000800 */
[----:B------:R-:W5:Y:S01]  /*04b0*/  LDS R10, [R18+0x3c0] ;  /* 0x0003c000120a7984 */ /* 0x000f620000000800 */
[----:B0-----:R-:W-:-:S04]  /*04c0*/  FFMA R23, R12, R23, R25 ;  /* 0x000000170c177223 */ /* 0x001fc80000000019 */
[----:B-1----:R-:W-:Y:S01]  /*04d0*/  FFMA R24, R24, R13, R23 ;  /* 0x0000000d18187223 */ /* 0x002fe20000000017 */
[----:B------:R-:W-:-:S03]  /*04e0*/  MOV R13, R21 ;  /* 0x00000015000d7202 */ /* 0x000fc60000000f00 */
[----:B--2---:R-:W-:-:S04]  /*04f0*/  FFMA R27, R27, R14, R24 ;  /* 0x0000000e1b1b7223 */ /* 0x004fc80000000018 */
[----:B---3--:R-:W-:-:S04]  /*0500*/  FFMA R15, R8, R15, R27 ;  /* 0x0000000f080f7223 */ /* 0x008fc8000000001b */
[----:B----4-:R-:W-:-:S04]  /*0510*/  FFMA R9, R4, R9, R15 ;  /* 0x0000000904097223 */ /* 0x010fc8000000000f */
[----:B-----5:R-:W-:-:S04]  /*0520*/  FFMA R22, R22, R5, R9 ;  /* 0x0000000516167223 */ /* 0x020fc80000000009 */
[----:B------:R-:W-:-:S04]  /*0530*/  FFMA R11, R11, R6, R22 ;  /* 0x000000060b0b7223 */ /* 0x000fc80000000016 */
[----:B------:R-:W-:-:S07]  /*0540*/  FFMA R7, R10, R7, R11 ;  /* 0x000000070a077223 */ /* 0x000fce000000000b */
.L_x_1:
[----:B------:R-:W-:Y:S05]  /*0550*/  @!P1 BRA `(.L_x_0) ;  /* 0x0000000400989947 */ /* 0x000fea0003800000 */
[----:B------:R-:W0:Y:S01]  /*0560*/  LDC R12, c[0x0][0x3a0] ;  /* 0x0000e800ff0c7b82 */ /* 0x000e220000000800 */
[----:B------:R-:W-:Y:S02]  /*0570*/  IADD3 R21, PT, PT, R2, UR5, RZ ;  /* 0x0000000502157c10 */ /* 0x000fe4000fffe0ff */
[----:B------:R-:W-:Y:S02]  /*0580*/  IADD3 R15, PT, PT, R3, 0x10, RZ ;  /* 0x00000010030f7810 */ /* 0x000fe40007ffe0ff */
[----:B------:R-:W-:-:S03]  /*0590*/  IADD3 R14, PT, PT, R13, R2, RZ ;  /* 0x000000020d0e7210 */ /* 0x000fc60007ffe0ff */
[----:B------:R-:W1:Y:S02]  /*05a0*/  LDC.64 R22, c[0x0][0x388] ;  /* 0x0000e200ff167b82 */ /* 0x000e640000000a00 */
[----:B------:R-:W-:Y:S02]  /*05b0*/  IMAD R14, R3, UR10, R14 ;  /* 0x0000000a030e7c24 */ /* 0x000fe4000f8e020e */
[-CC-:B0-----:R-:W-:Y:S02]  /*05c0*/  IMAD R15, R15, R12.reuse, R21.reuse ;  /* 0x0000000c0f0f7224 */ /* 0x181fe400078e0215 */
[----:B------:R-:W-:-:S07]  /*05d0*/  IMAD R21, R3, R12, R21 ;  /* 0x0000000c03157224 */ /* 0x000fce00078e0215 */
.L_x_2:
[----:B------:R-:W0:Y:S01]  /*05e0*/  LDC.64 R24, c[0x0][0x380] ;  /* 0x0000e000ff187b82 */ /* 0x000e220000000a00 */
[----:B-1----:R-:W-:-:S07]  /*05f0*/  IMAD.WIDE R4, R21, 0x4, R22 ;  /* 0x0000000415047825 */ /* 0x002fce00078e0216 */
[----:B------:R-:W-:Y:S01]  /*0600*/  BAR.SYNC.DEFER_BLOCKING 0x0 ;  /* 0x0000000000007b1d */ /* 0x000fe20000010000 */
[----:B0-----:R-:W-:-:S05]  /*0610*/  IMAD.WIDE R24, R14, 0x4, R24 ;  /* 0x000000040e187825 */ /* 0x001fca00078e0218 */
[----:B------:R-:W2:Y:S04]  /*0620*/  LDG.E R5, desc[UR8][R4.64] ;  /* 0x0000000804057981 */ /* 0x000ea8000c1e1900 */
[----:B------:R-:W3:Y:S04]  /*0630*/  LDG.E R6, desc[UR8][R24.64] ;  /* 0x0000000818067981 */ /* 0x000ee8000c1e1900 */
[----:B---3--:R-:W-:Y:S04]  /*0640*/  STS [R17], R6 ;  /* 0x0000000611007388 */ /* 0x008fe80000000800 */
[----:B--2---:R-:W-:Y:S01]  /*0650*/  STS [R16], R5 ;  /* 0x0000000510007388 */ /* 0x004fe20000000800 */
[----:B------:R-:W-:Y:S06]  /*0660*/  BAR.SYNC.DEFER_BLOCKING 0x0 ;  /* 0x0000000000007b1d */ /* 0x000fec0000010000 */
[----:B------:R-:W-:Y:S04]  /*0670*/  LDS R27, [R18] ;  /* 0x00000000121b7984 */ /* 0x000fe80000000800 */
[----:B------:R-:W0:Y:S04]  /*0680*/  LDS.128 R8, [R19] ;  /* 0x0000000013087984 */ /* 0x000e280000000c00 */
[----:B------:R-:W1:Y:S04]  /*0690*/  LDS R29, [R18+0x40] ;  /* 0x00004000121d7984 */ /* 0x000e680000000800 */
[----:B------:R-:W2:Y:S04]  /*06a0*/  LDS R28, [R18+0x80] ;  /* 0x00008000121c7984 */ /* 0x000ea80000000800 */
[----:B------:R-:W3:Y:S01]  /*06b0*/  LDS R26, [R18+0xc0] ;  /* 0x0000c000121a7984 */ /* 0x000ee20000000800 */
[----:B0-----:R-:W-:-:S03]  /*06c0*/  FFMA R8, R8, R27, R7 ;  /* 0x0000001b08087223 */ /* 0x001fc60000000007 */
[----:B------:R-:W-:Y:S01]  /*06d0*/  LDS.128 R4, [R19+0x10] ;  /* 0x0000100013047984 */ /* 0x000fe20000000c00 */
[----:B-1----:R-:W-:-:S03]  /*06e0*/  FFMA R29, R29, R9, R8 ;  /* 0x000000091d1d7223 */ /* 0x002fc60000000008 */
[----:B------:R-:W0:Y:S04]  /*06f0*/  LDS R9, [R18+0x100] ;  /* 0x0001000012097984 */ /* 0x000e280000000800 */
[----:B------:R-:W1:Y:S01]  /*0700*/  LDS R27, [R18+0x140] ;  /* 0x00014000121b7984 */ /* 0x000e620000000800 */
[----:B--2---:R-:W-:-:S03]  /*0710*/  FFMA R29, R28, R10, R29 ;  /* 0x0000000a1c1d7223 */ /* 0x004fc6000000001d */
[----:B------:R-:W2:Y:S01]  /*0720*/  LDS R8, [R18+0x180] ;  /* 0x0001800012087984 */ /* 0x000ea20000000800 */
[----:B---3--:R-:W-:-:S03]  /*0730*/  FFMA R11, R26, R11, R29 ;  /* 0x0000000b1a0b7223 */ /* 0x008fc6000000001d */
[----:B------:R-:W3:Y:S04]  /*0740*/  LDS R26, [R18+0x1c0] ;  /* 0x0001c000121a7984 */ /* 0x000ee80000000800 */
[----:B------:R-:W-:Y:S01]  /*0750*/  LDS R29, [R18+0x380] ;  /* 0x00038000121d7984 */ /* 0x000fe20000000800 */
[----:B0-----:R-:W-:-:S04]  /*0760*/  FFMA R4, R4, R9, R11 ;  /* 0x0000000904047223 */ /* 0x001fc8000000000b */
[----:B-1----:R-:W-:Y:S02]  /*0770*/  FFMA R27, R27, R5, R4 ;  /* 0x000000051b1b7223 */ /* 0x002fe40000000004 */
[----:B------:R-:W-:Y:S02]  /*0780*/  LDS R5, [R18+0x200] ;  /* 0x0002000012057984 */ /* 0x000fe40000000800 */
[----:B--2---:R-:W-:Y:S02]  /*0790*/  FFMA R27, R8, R6, R27 ;  /* 0x00000006081b7223 */ /* 0x004fe4000000001b */
[----:B------:R-:W0:Y:S02]  /*07a0*/  LDS.128 R8, [R19+0x20] ;  /* 0x0000200013087984 */ /* 0x000e240000000c00 */
[----:B---3--:R-:W-:Y:S02]  /*07b0*/  FFMA R7, R26, R7, R27 ;  /* 0x000000071a077223 */ /* 0x008fe4000000001b */
[----:B------:R-:W1:Y:S04]  /*07c0*/  LDS R27, [R18+0x240] ;  /* 0x00024000121b7984 */ /* 0x000e680000000800 */
[----:B------:R-:W2:Y:S01]  /*07d0*/  LDS R4, [R18+0x280] ;  /* 0x0002800012047984 */ /* 0x000ea20000000800 */
[----:B0-----:R-:W-:-:S04]  /*07e0*/  FFMA R8, R8, R5, R7 ;  /* 0x0000000508087223 */ /* 0x001fc80000000007 */
[----:B-1----:R-:W-:Y:S02]  /*07f0*/  FFMA R9, R27, R9, R8 ;  /* 0x000000091b097223 */ /* 0x002fe40000000008 */
[----:B------:R-:W0:Y:S02]  /*0800*/  LDS R27, [R18+0x2c0] ;  /* 0x0002c000121b7984 */ /* 0x000e240000000800 */
[----:B--2---:R-:W-:Y:S02]  /*0810*/  FFMA R10, R4, R10, R9 ;  /* 0x0000000a040a7223 */ /* 0x004fe40000000009 */
[----:B------:R-:W-:Y:S04]  /*0820*/  LDS R8, [R18+0x300] ;  /* 0x0003000012087984 */ /* 0x000fe80000000800 */
[----:B------:R-:W1:Y:S04]  /*0830*/  LDS.128 R4, [R19+0x30] ;  /* 0x0000300013047984 */ /* 0x000e680000000c00 */
[----:B------:R-:W2:Y:S01]  /*0840*/  LDS R9, [R18+0x340] ;  /* 0x0003400012097984 */ /* 0x000ea20000000800 */
[----:B0-----:R-:W-:-:S04]  /*0850*/  FFMA R11, R27, R11, R10 ;  /* 0x0000000b1b0b7223 */ /* 0x001fc8000000000a */
[----:B-1----:R-:W-:Y:S02]  /*0860*/  FFMA R8, R4, R8, R11 ;  /* 0x0000000804087223 */ /* 0x002fe4000000000b */
[----:B------:R-:W0:Y:S01]  /*0870*/  LDS R4, [R18+0x3c0] ;  /* 0x0003c00012047984 */ /* 0x000e220000000800 */
[----:B------:R-:W-:Y:S01]  /*0880*/  BAR.SYNC.DEFER_BLOCKING 0x0 ;  /* 0x0000000000007b1d */ /* 0x000fe20000010000 */
[----:B------:R-:W-:-:S05]  /*0890*/  IMAD.WIDE R26, R15, 0x4, R22 ;  /* 0x000000040f1a7825 */ /* 0x000fca00078e0216 */
[----:B------:R2:W3:Y:S04]  /*08a0*/  LDG.E R25, desc[UR8][R24.64+0x40] ;  /* 0x0000400818197981 */ /* 0x0004e8000c1e1900 */
[----:B------:R-:W4:Y:S01]  /*08b0*/  LDG.E R27, desc[UR8][R26.64] ;  /* 0x000000081a1b7981 */ /* 0x000f22000c1e1900 */
[----:B--2---:R-:W-:-:S04]  /*08c0*/  FFMA R24, R9, R5, R8 ;  /* 0x0000000509187223 */ /* 0x004fc80000000008 */
[----:B------:R-:W-:-:S04]  /*08d0*/  FFMA R6, R29, R6, R24 ;  /* 0x000000061d067223 */ /* 0x000fc80000000018 */
[----:B0-----:R-:W-:Y:S01]  /*08e0*/  FFMA R7, R4, R7, R6 ;  /* 0x0000000704077223 */ /* 0x001fe20000000006 */
[----:B------:R-:W-:-:S04]  /*08f0*/  IADD3 R13, PT, PT, R13, 0x20, RZ ;  /* 0x000000200d0d7810 */ /* 0x000fc80007ffe0ff */
[----:B------:R-:W-:Y:S02]  /*0900*/  ISETP.GE.AND P0, PT, R13, R20, PT ;  /* 0x000000140d00720c */ /* 0x000fe40003f06270 */
[C---:B------:R-:W-:Y:S02]  /*0910*/  LEA R21, R12.reuse, R21, 0x5 ;  /* 0x000000150c157211 */ /* 0x040fe400078e28ff */
[----:B------:R-:W-:Y:S02]  /*0920*/  LEA R15, R12, R15, 0x5 ;  /* 0x0000000f0c0f7211 */ /* 0x000fe400078e28ff */
[----:B------:R-:W-:Y:S01]  /*0930*/  IADD3 R14, PT, PT, R14, 0x20, RZ ;  /* 0x000000200e0e7810 */ /* 0x000fe20007ffe0ff */
[----:B---3--:R-:W-:Y:S04]  /*0940*/  STS [R17], R25 ;  /* 0x0000001911007388 */ /* 0x008fe80000000800 */
[----:B----4-:R-:W-:Y:S01]  /*0950*/  STS [R16], R27 ;  /* 0x0000001b10007388 */ /* 0x010fe20000000800 */
[----:B------:R-:W-:Y:S06]  /*0960*/  BAR.SYNC.DEFER_BLOCKING 0x0 ;  /* 0x0000000000007b1d */ /* 0x000fec0000010000 */
[----:B------:R-:W-:Y:S04]  /*0970*/  LDS R28, [R18] ;  /* 0x00000000121c7984 */ /* 0x000fe80000000800 */
[----:B------:R-:W0:Y:S04]  /*0980*/  LDS.128 R8, [R19] ;  /* 0x0000000013087984 */ /* 0x000e280000000c00 */
[----:B------:R-:W1:Y:S04]  /*0990*/  LDS R5, [R18+0x40] ;  /* 0x0000400012057984 */ /* 0x000e680000000800 */
[----:B------:R-:W2:Y:S04]  /*09a0*/  LDS R29, [R18+0x80] ;  /* 0x00008000121d7984 */ /* 0x000ea80000000800 */
[----:B------:R-:W-:Y:S04]  /*09b0*/  LDS R24, [R18+0x140] ;  /* 0x0001400012187984 */ /* 0x000fe80000000800 */
[----:B------:R-:W-:Y:S04]  /*09c0*/  LDS R25, [R18+0x180] ;  /* 0x0001800012197984 */ /* 0x000fe80000000800 */
[----:B------:R-:W-:Y:S01]  /*09d0*/  LDS R27, [R18+0x200] ;  /* 0x00020000121b7984 */ /* 0x000fe20000000800 */
[----:B0-----:R-:W-:-:S03]  /*09e0*/  FFMA R28, R8, R28, R7 ;  /* 0x0000001c081c7223 */ /* 0x001fc60000000007 */
[----:B------:R-:W0:Y:S01]  /*09f0*/  LDS R8, [R18+0xc0] ;  /* 0x0000c00012087984 */ /* 0x000e220000000800 */
[----:B-1----:R-:W-:-:S03]  /*0a00*/  FFMA R28, R5, R9, R28 ;  /* 0x00000009051c7223 */ /* 0x002fc6000000001c */
[----:B------:R-:W-:Y:S04]  /*0a10*/  LDS R9, [R18+0x100] ;  /* 0x0001000012097984 */ /* 0x000fe80000000800 */
[----:B------:R-:W1:Y:S01]  /*0a20*/  LDS.128 R4, [R19+0x10] ;  /* 0x0000100013047984 */ /* 0x000e620000000c00 */
[----:B--2---:R-:W-:-:S04]  /*0a30*/  FFMA R29, R29, R10, R28 ;  /* 0x0000000a1d1d7223 */ /* 0x004fc8000000001c */
[----:B0-----:R-:W-:-:S04]  /*0a40*/  FFMA R11, R8, R11, R29 ;  /* 0x0000000b080b7223 */ /* 0x001fc8000000001d */
[----:B-1----:R-:W-:Y:S02]  /*0a50*/  FFMA R9, R4, R9, R11 ;  /* 0x0000000904097223 */ /* 0x002fe4000000000b */
[----:B------:R-:W0:Y:S02]  /*0a60*/  LDS R4, [R18+0x1c0] ;  /* 0x0001c00012047984 */ /* 0x000e240000000800 */
[----:B------:R-:W-:Y:S02]  /*0a70*/  FFMA R26, R24, R5, R9 ;  /* 0x00000005181a7223 */ /* 0x000fe40000000009 */
[----:B------:R-:W1:Y:S04]  /*0a80*/  LDS.128 R8, [R19+0x20] ;  /* 0x0000200013087984 */ /* 0x000e680000000c00 */
[----:B------:R-:W2:Y:S01]  /*0a90*/  LDS R24, [R18+0x240] ;  /* 0x0002400012187984 */ /* 0x000ea20000000800 */
[----:B------:R-:W-:-:S03]  /*0aa0*/  FFMA R5, R25, R6, R26 ;  /* 0x0000000619057223 */ /* 0x000fc6000000001a */
[----:B------:R-:W3:Y:S01]  /*0ab0*/  LDS R25, [R18+0x280] ;  /* 0x0002800012197984 */ /* 0x000ee20000000800 */
[----:B0-----:R-:W-:-:S04]  /*0ac0*/  FFMA R5, R4, R7, R5 ;  /* 0x0000000704057223 */ /* 0x001fc80000000005 */
[----:B-1----:R-:W-:Y:S02]  /*0ad0*/  FFMA R5, R8, R27, R5 ;  /* 0x0000001b08057223 */ /* 0x002fe40000000005 */
[----:B------:R-:W0:Y:S02]  /*0ae0*/  LDS R8, [R18+0x2c0] ;  /* 0x0002c00012087984 */ /* 0x000e240000000800 */
[----:B--2---:R-:W-:Y:S02]  /*0af0*/  FFMA R24, R24, R9, R5 ;  /* 0x0000000918187223 */ /* 0x004fe40000000005 */
[----:B------:R-:W-:Y:S04]  /*0b00*/  LDS R9, [R18+0x300] ;  /* 0x0003000012097984 */ /* 0x000fe80000000800 */
[----:B------:R-:W1:Y:S01]  /*0b10*/  LDS.128 R4, [R19+0x30] ;  /* 0x0000300013047984 */ /* 0x000e620000000c00 */
[----:B---3--:R-:W-:-:S03]  /*0b20*/  FFMA R25, R25, R10, R24 ;  /* 0x0000000a19197223 */ /* 0x008fc60000000018 */
[----:B------:R-:W2:Y:S04]  /*0b30*/  LDS R27, [R18+0x340] ;  /* 0x00034000121b7984 */ /* 0x000ea80000000800 */
[----:B------:R-:W3:Y:S04]  /*0b40*/  LDS R24, [R18+0x380] ;  /* 0x0003800012187984 */ /* 0x000ee80000000800 */
[----:B------:R-:W4:Y:S01]  /*0b50*/  LDS R10, [R18+0x3c0] ;  /* 0x0003c000120a7984 */ /* 0x000f220000000800 */
[----:B0-----:R-:W-:-:S04]  /*0b60*/  FFMA R11, R8, R11, R25 ;  /* 0x0000000b080b7223 */ /* 0x001fc80000000019 */
[----:B-1----:R-:W-:-:S04]  /*0b70*/  FFMA R4, R4, R9, R11 ;  /* 0x0000000904047223 */ /* 0x002fc8000000000b */
[----:B--2---:R-:W-:-:S04]  /*0b80*/  FFMA R5, R27, R5, R4 ;  /* 0x000000051b057223 */ /* 0x004fc80000000004 */
[----:B---3--:R-:W-:-:S04]  /*0b90*/  FFMA R5, R24, R6, R5 ;  /* 0x0000000618057223 */ /* 0x008fc80000000005 */
[----:B----4-:R-:W-:Y:S01]  /*0ba0*/  FFMA R7, R10, R7, R5 ;  /* 0x000000070a077223 */ /* 0x010fe20000000005 */
[----:B------:R-:W-:Y:S06]  /*0bb0*/  @!P0 BRA `(.L_x_2) ;  /* 0xfffffff800888947 */ /* 0x000fec000383ffff */
.L_x_0:
[----:B------:R-:W0:Y:S01]  /*0bc0*/  LDCU UR6, c[0x0][0x3a0] ;  /* 0x00007400ff0677ac */ /* 0x000e220008000800 */
[----:B--2---:R-:W-:Y:S02]  /*0bd0*/  IADD3 R2, PT, PT, R2, UR4, RZ ;  /* 0x0000000402027c10 */ /* 0x004fe4000fffe0ff */
[----:B----4-:R-:W-:Y:S01]  /*0be0*/  LEA R4, R0, R3, 0x4 ;  /* 0x0000000300047211 */ /* 0x010fe200078e20ff */
[----:B------:R-:W1:Y:S01]  /*0bf0*/  LDCU UR5, c[0x0][0x398] ;  /* 0x00007300ff0577ac */ /* 0x000e620008000800 */
[----:B0-----:R-:W-:-:S04]  /*0c00*/  ISETP.GE.U32.AND P0, PT, R2, UR6, PT ;  /* 0x0000000602007c0c */ /* 0x001fc8000bf06070 */
[----:B-1----:R-:W-:-:S13]  /*0c10*/  ISETP.GE.U32.OR P0, PT, R4, UR5, P0 ;  /* 0x0000000504007c0c */ /* 0x002fda0008706470 */
[----:B------:R-:W-:Y:S05]  /*0c20*/  @P0 EXIT ;  /* 0x000000000000094d */ /* 0x000fea0003800000 */
[----:B------:R-:W0:Y:S01]  /*0c30*/  LDC.64 R4, c[0x0][0x390] ;  /* 0x0000e400ff047b82 */ /* 0x000e220000000a00 */
[----:B------:R-:W-:Y:S02]  /*0c40*/  IMAD R3, R3, UR6, R2 ;  /* 0x0000000603037c24 */ /* 0x000fe4000f8e0202 */
[----:B------:R-:W-:-:S05]  /*0c50*/  IMAD R0, R0, UR6, RZ ;  /* 0x0000000600007c24 */ /* 0x000fca000f8e02ff */
[----:B------:R-:W-:-:S05]  /*0c60*/  LEA R3, R0, R3, 0x4 ;  /* 0x0000000300037211 */ /* 0x000fca00078e20ff */
[----:B0-----:R-:W-:-:S05]  /*0c70*/  IMAD.WIDE R2, R3, 0x4, R4 ;  /* 0x0000000403027825 */ /* 0x001fca00078e0204 */
[----:B------:R-:W-:Y:S01]  /*0c80*/  STG.E desc[UR8][R2.64], R7 ;  /* 0x0000000702007986 */ /* 0x000fe2000c101908 */
[----:B------:R-:W-:Y:S05]  /*0c90*/  EXIT ;  /* 0x000000000000794d */ /* 0x000fea0003800000 */
.L_x_3:
[----:B------:R-:W-:-:S00]  /*0ca0*/  BRA `(.L_x_3) ;  /* 0xfffffffc00fc7947 */ /* 0x000fc0000383ffff */
[----:B------:R-:W-:-:S00]  /*0cb0*/  NOP ;  /* 0x0000000000007918 */ /* 0x000fc00000000000 */
        /* <DEDUP_REMOVED lines=12> */
.L_x_4:


//--------------------- .nv.shared._Z6matmulPfS_S_iii --------------------------
	.section	.nv.shared._Z6matmulPfS_S_iii,"aw",@nobits
	.sectionflags	@""
	.align	4
.nv.shared._Z6matmulPfS_S_iii:
	.zero		3072


//--------------------- .nv.shared.reserved.0     --------------------------
	.section	.nv.shared.reserved.0,"aw",@nobits
	.weak		__nv_reservedSMEM_offset_0_alias
	.size		__nv_reservedSMEM_offset_0_alias, 0, 64
	.other		__nv_reservedSMEM_offset_0_alias,@"STO_CUDA_RESERVED_SHARED STV_DEFAULT"
__nv_reservedSMEM_offset_0_alias:
	.zero		0
	.zero		64


//--------------------- .nv.constant0._Z6matmulPfS_S_iii --------------------------
	.section	.nv.constant0._Z6matmulPfS_S_iii,"a",@progbits
	.sectionflags	@""
	.align	4
.nv.constant0._Z6matmulPfS_S_iii:
	.zero		932


//--------------------- SYMBOLS --------------------------

	.type		.nv.reservedSmem.offset0,@object
	.size		.nv.reservedSmem.offset0,0x4
	.type		.nv.reservedSmem.cap,@object
	.size		.nv.reservedSmem.cap,0x4
